	.headerflags	@"EF_CUDA_TEXMODE_UNIFIED EF_CUDA_64BIT_ADDRESS EF_CUDA_ACCELERATORS EF_CUDA_SM90 EF_CUDA_VIRTUAL_SM(EF_CUDA_SM90)"
	.elftype	@"ET_EXEC"


//--------------------- .nv.info                  --------------------------
	.section	.nv.info,"",@"SHT_CUDA_INFO"
	.align	4


	//----- nvinfo : EIATTR_REGCOUNT
	.align		4
        /*0000*/ 	.byte	0x04, 0x2f
        /*0002*/ 	.short	(.L_3 - .L_2)
	.align		4
.L_2:
        /*0004*/ 	.word	index@(triton_poi_fused__native_batch_norm_legit_no_training_55)
        /*0008*/ 	.word	0x0000001a


	//----- nvinfo : EIATTR_MIN_STACK_SIZE
	.align		4
.L_3:
        /*000c*/ 	.byte	0x04, 0x12
        /*000e*/ 	.short	(.L_5 - .L_4)
	.align		4
.L_4:
        /*0010*/ 	.word	index@(triton_poi_fused__native_batch_norm_legit_no_training_55)
        /*0014*/ 	.word	0x00000000


	//----- nvinfo : EIATTR_FRAME_SIZE
	.align		4
.L_5:
        /*0018*/ 	.byte	0x04, 0x11
        /*001a*/ 	.short	(.L_7 - .L_6)
	.align		4
.L_6:
        /*001c*/ 	.word	index@(triton_poi_fused__native_batch_norm_legit_no_training_55)
        /*0020*/ 	.word	0x00000000


	//----- nvinfo : EIATTR_MIN_STACK_SIZE
	.align		4
.L_7:
        /*0024*/ 	.byte	0x04, 0x12
        /*0026*/ 	.short	(.L_9 - .L_8)
	.align		4
.L_8:
        /*0028*/ 	.word	index@(triton_poi_fused__native_batch_norm_legit_no_training_55)
        /*002c*/ 	.word	0x00000000
.L_9:


//--------------------- .nv.info.triton_poi_fused__native_batch_norm_legit_no_training_55 --------------------------
	.section	.nv.info.triton_poi_fused__native_batch_norm_legit_no_training_55,"",@"SHT_CUDA_INFO"
	.sectionflags	@""
	.align	4


	//----- nvinfo : EIATTR_CUDA_API_VERSION
	.align		4
        /*0000*/ 	.byte	0x04, 0x37
        /*0002*/ 	.short	(.L_11 - .L_10)
.L_10:
        /*0004*/ 	.word	0x0000007c


	//----- nvinfo : EIATTR_KPARAM_INFO
	.align		4
.L_11:
        /*0008*/ 	.byte	0x04, 0x17
        /*000a*/ 	.short	(.L_13 - .L_12)
.L_12:
        /*000c*/ 	.word	0x00000000
        /*0010*/ 	.short	0x0007
        /*0012*/ 	.short	0x0034
        /*0014*/ 	.byte	0x00, 0xf0, 0x11, 0x00


	//----- nvinfo : EIATTR_KPARAM_INFO
	.align		4
.L_13:
        /*0018*/ 	.byte	0x04, 0x17
        /*001a*/ 	.short	(.L_15 - .L_14)
.L_14:
        /*001c*/ 	.word	0x00000000
        /*0020*/ 	.short	0x0006
        /*0022*/ 	.short	0x0030
        /*0024*/ 	.byte	0x00, 0xf0, 0x11, 0x00


	//----- nvinfo : EIATTR_KPARAM_INFO
	.align		4
.L_15:
        /*0028*/ 	.byte	0x04, 0x17
        /*002a*/ 	.short	(.L_17 - .L_16)
.L_16:
        /*002c*/ 	.word	0x00000000
        /*0030*/ 	.short	0x0005
        /*0032*/ 	.short	0x0028
        /*0034*/ 	.byte	0x00, 0xf4, 0x21, 0x00


	//----- nvinfo : EIATTR_KPARAM_INFO
	.align		4
.L_17:
        /*0038*/ 	.byte	0x04, 0x17
        /*003a*/ 	.short	(.L_19 - .L_18)
.L_18:
        /*003c*/ 	.word	0x00000000
        /*0040*/ 	.short	0x0004
        /*0042*/ 	.short	0x0020
        /*0044*/ 	.byte	0x00, 0xf4, 0x21, 0x00


	//----- nvinfo : EIATTR_KPARAM_INFO
	.align		4
.L_19:
        /*0048*/ 	.byte	0x04, 0x17
        /*004a*/ 	.short	(.L_21 - .L_20)
.L_20:
        /*004c*/ 	.word	0x00000000
        /*0050*/ 	.short	0x0003
        /*0052*/ 	.short	0x0018
        /*0054*/ 	.byte	0x00, 0xf4, 0x21, 0x00


	//----- nvinfo : EIATTR_KPARAM_INFO
	.align		4
.L_21:
        /*0058*/ 	.byte	0x04, 0x17
        /*005a*/ 	.short	(.L_23 - .L_22)
.L_22:
        /*005c*/ 	.word	0x00000000
        /*0060*/ 	.short	0x0002
        /*0062*/ 	.short	0x0010
        /*0064*/ 	.byte	0x00, 0xf4, 0x21, 0x00


	//----- nvinfo : EIATTR_KPARAM_INFO
	.align		4
.L_23:
        /*0068*/ 	.byte	0x04, 0x17
        /*006a*/ 	.short	(.L_25 - .L_24)
.L_24:
        /*006c*/ 	.word	0x00000000
        /*0070*/ 	.short	0x0001
        /*0072*/ 	.short	0x0008
        /*0074*/ 	.byte	0x00, 0xf4, 0x21, 0x00


	//----- nvinfo : EIATTR_KPARAM_INFO
	.align		4
.L_25:
        /*0078*/ 	.byte	0x04, 0x17
        /*007a*/ 	.short	(.L_27 - .L_26)
.L_26:
        /*007c*/ 	.word	0x00000000
        /*0080*/ 	.short	0x0000
        /*0082*/ 	.short	0x0000
        /*0084*/ 	.byte	0x00, 0xf4, 0x21, 0x00


	//----- nvinfo : EIATTR_SPARSE_MMA_MASK
	.align		4
.L_27:
        /*0088*/ 	.byte	0x03, 0x50
        /*008a*/ 	.short	0x0000


	//----- nvinfo : EIATTR_MAXREG_COUNT
	.align		4
        /*008c*/ 	.byte	0x03, 0x1b
        /*008e*/ 	.short	0x00ff


	//----- nvinfo : EIATTR_EXIT_INSTR_OFFSETS
	.align		4
        /*0090*/ 	.byte	0x04, 0x1c
        /*0092*/ 	.short	(.L_29 - .L_28)


	//   ....[0]....
.L_28:
        /*0094*/ 	.word	0x00000580


	//   ....[1]....
        /*0098*/ 	.word	0x000005f0


	//----- nvinfo : EIATTR_REQNTID
	.align		4
.L_29:
        /*009c*/ 	.byte	0x04, 0x10
        /*009e*/ 	.short	(.L_31 - .L_30)
.L_30:
        /*00a0*/ 	.word	0x00000080
        /*00a4*/ 	.word	0x00000001
        /*00a8*/ 	.word	0x00000001


	//----- nvinfo : EIATTR_CBANK_PARAM_SIZE
	.align		4
.L_31:
        /*00ac*/ 	.byte	0x03, 0x19
        /*00ae*/ 	.short	0x0038


	//----- nvinfo : EIATTR_PARAM_CBANK
	.align		4
        /*00b0*/ 	.byte	0x04, 0x0a
        /*00b2*/ 	.short	(.L_33 - .L_32)
	.align		4
.L_32:
        /*00b4*/ 	.word	index@(.nv.constant0.triton_poi_fused__native_batch_norm_legit_no_training_55)
        /*00b8*/ 	.short	0x0210
        /*00ba*/ 	.short	0x0038


	//----- nvinfo : EIATTR_SW_WAR
	.align		4
.L_33:
        /*00bc*/ 	.byte	0x04, 0x36
        /*00be*/ 	.short	(.L_35 - .L_34)
.L_34:
        /*00c0*/ 	.word	0x00000008
.L_35:


//--------------------- .nv.callgraph             --------------------------
	.section	.nv.callgraph,"",@"SHT_CUDA_CALLGRAPH"
	.align	4
	.sectionentsize	8
	.align		4
        /*0000*/ 	.word	0x00000000
	.align		4
        /*0004*/ 	.word	0xffffffff
	.align		4
        /*0008*/ 	.word	0x00000000
	.align		4
        /*000c*/ 	.word	0xfffffffe
	.align		4
        /*0010*/ 	.word	0x00000000
	.align		4
        /*0014*/ 	.word	0xfffffffd
	.align		4
        /*0018*/ 	.word	0x00000000
	.align		4
        /*001c*/ 	.word	0xfffffffc


//--------------------- .nv.constant4             --------------------------
	.section	.nv.constant4,"a",@progbits
	.align	8
	.align		8
.nv.constant4:
        /*0000*/ 	.dword	_$_str
	.align		8
        /*0008*/ 	.dword	_$_str_$_2


//--------------------- .text.triton_poi_fused__native_batch_norm_legit_no_training_55 --------------------------
	.section	.text.triton_poi_fused__native_batch_norm_legit_no_training_55,"ax",@progbits
	.sectionflags	@"SHF_BARRIERS=1"
	.align	128
        .global         triton_poi_fused__native_batch_norm_legit_no_training_55
        .type           triton_poi_fused__native_batch_norm_legit_no_training_55,@function
        .size           triton_poi_fused__native_batch_norm_legit_no_training_55,(.L_x_1 - triton_poi_fused__native_batch_norm_legit_no_training_55)
        .other          triton_poi_fused__native_batch_norm_legit_no_training_55,@"STO_CUDA_ENTRY STV_DEFAULT"
triton_poi_fused__native_batch_norm_legit_no_training_55:
.text.triton_poi_fused__native_batch_norm_legit_no_training_55:
[----:B------:R-:W0:Y:S01]  /*0000*/  LDC R1, c[0x0][0x28] ;  /* 0x00000a00ff017b82 */ /* 0x000e220000000800 */
[----:B------:R-:W1:Y:S07]  /*0010*/  S2R R13, SR_CTAID.Y ;  /* 0x00000000000d7919 */ /* 0x000e6e0000002600 */
[----:B------:R-:W2:Y:S01]  /*0020*/  LDC.64 R6, c[0x0][0x220] ;  /* 0x00008800ff067b82 */ /* 0x000ea20000000a00 */
[----:B------:R-:W-:Y:S01]  /*0030*/  ULDC.64 UR6, c[0x0][0x208] ;  /* 0x0000820000067ab9 */ /* 0x000fe20000000a00 */
[----:B------:R-:W3:Y:S01]  /*0040*/  S2R R12, SR_TID.X ;  /* 0x00000000000c7919 */ /* 0x000ee20000002100 */
[----:B------:R-:W4:Y:S05]  /*0050*/  S2R R15, SR_CTAID.X ;  /* 0x00000000000f7919 */ /* 0x000f2a0000002500 */
[----:B------:R-:W5:Y:S08]  /*0060*/  LDC.64 R4, c[0x0][0x210] ;  /* 0x00008400ff047b82 */ /* 0x000f700000000a00 */
[----:B------:R-:W4:Y:S01]  /*0070*/  LDC.64 R18, c[0x0][0x218] ;  /* 0x00008600ff127b82 */ /* 0x000f220000000a00 */
[----:B-1----:R-:W-:-:S02]  /*0080*/  IMAD.SHL.U32 R13, R13, 0x40, RZ ;  /* 0x000000400d0d7824 */ /* 0x002fc400078e00ff */
[----:B---3--:R-:W-:-:S05]  /*0090*/  IMAD.SHL.U32 R0, R12, 0x2, RZ ;  /* 0x000000020c007824 */ /* 0x008fca00078e00ff */
[----:B------:R-:W-:-:S04]  /*00a0*/  LOP3.LUT R8, R13, 0x3e, R0, 0xf8, !PT ;  /* 0x0000003e0d087812 */ /* 0x000fc800078ef800 */
[C---:B------:R-:W-:Y:S01]  /*00b0*/  ISETP.GE.AND P1, PT, R8.reuse, 0x500, PT ;  /* 0x000005000800780c */ /* 0x040fe20003f26270 */
[----:B------:R-:W-:-:S05]  /*00c0*/  IMAD.HI R2, R8, 0x66666667, RZ ;  /* 0x6666666708027827 */ /* 0x000fca00078e02ff */
[----:B------:R-:W-:-:S04]  /*00d0*/  SHF.R.U32.HI R3, RZ, 0x1f, R2 ;  /* 0x0000001fff037819 */ /* 0x000fc80000011602 */
[----:B------:R-:W-:Y:S02]  /*00e0*/  LEA.HI.SX32 R21, R2, R3, 0x19 ;  /* 0x0000000302157211 */ /* 0x000fe400078fcaff */
[----:B------:R-:W-:-:S03]  /*00f0*/  CS2R R2, SRZ ;  /* 0x0000000000027805 */ /* 0x000fc6000001ff00 */
[----:B------:R-:W-:-:S04]  /*0100*/  IMAD R17, R21, -0x140, R8 ;  /* 0xfffffec015117824 */ /* 0x000fc800078e0208 */
[----:B--2---:R-:W-:-:S05]  /*0110*/  IMAD.WIDE R6, R17, 0x4, R6 ;  /* 0x0000000411067825 */ /* 0x004fca00078e0206 */
[----:B------:R1:W2:Y:S01]  /*0120*/  @!P1 LDG.E.EL.64 R2, desc[UR6][R6.64] ;  /* 0x0000000606029981 */ /* 0x0002a2000c2e1b00 */
[----:B------:R-:W-:Y:S01]  /*0130*/  SHF.R.U32.HI R14, RZ, 0x5, R12 ;  /* 0x00000005ff0e7819 */ /* 0x000fe2000001160c */
[----:B0---4-:R-:W-:Y:S01]  /*0140*/  IMAD.WIDE R18, R17, 0x4, R18 ;  /* 0x0000000411127825 */ /* 0x011fe200078e0212 */
[----:B------:R-:W-:Y:S02]  /*0150*/  SHF.L.U32 R15, R15, 0x2, RZ ;  /* 0x000000020f0f7819 */ /* 0x000fe400000006ff */
[----:B------:R-:W-:-:S04]  /*0160*/  SGXT.U32 R14, R14, 0x2 ;  /* 0x000000020e0e781a */ /* 0x000fc80000000000 */
[----:B------:R-:W-:Y:S02]  /*0170*/  LOP3.LUT R10, R15, R14, RZ, 0xfc, !PT ;  /* 0x0000000e0f0a7212 */ /* 0x000fe400078efcff */
[----:B-1----:R-:W-:Y:S02]  /*0180*/  CS2R R6, SRZ ;  /* 0x0000000000067805 */ /* 0x002fe4000001ff00 */
[C---:B------:R-:W-:Y:S01]  /*0190*/  ISETP.GE.AND P0, PT, R10.reuse, 0x4, PT ;  /* 0x000000040a00780c */ /* 0x040fe20003f06270 */
[----:B------:R-:W-:Y:S02]  /*01a0*/  IMAD R16, R10, 0x140, R17 ;  /* 0x000001400a107824 */ /* 0x000fe400078e0211 */
[----:B------:R-:W0:Y:S01]  /*01b0*/  LDC.64 R10, c[0x0][0x228] ;  /* 0x00008a00ff0a7b82 */ /* 0x000e220000000a00 */
[----:B------:R-:W-:Y:S01]  /*01c0*/  ISETP.LT.AND P0, PT, R8, 0x500, !P0 ;  /* 0x000005000800780c */ /* 0x000fe20004701270 */
[----:B------:R-:W-:Y:S01]  /*01d0*/  IMAD R21, R21, 0x500, R16 ;  /* 0x0000050015157824 */ /* 0x000fe200078e0210 */
[----:B------:R-:W3:Y:S03]  /*01e0*/  @!P1 LDG.E.EL.64 R6, desc[UR6][R18.64] ;  /* 0x0000000612069981 */ /* 0x000ee6000c2e1b00 */
[----:B-----5:R-:W-:Y:S01]  /*01f0*/  IMAD.WIDE R20, R21, 0x4, R4 ;  /* 0x0000000415147825 */ /* 0x020fe200078e0204 */
[----:B------:R-:W-:Y:S01]  /*0200*/  CS2R R4, SRZ ;  /* 0x0000000000047805 */ /* 0x000fe2000001ff00 */
[----:B------:R-:W1:Y:S06]  /*0210*/  LDC.64 R8, c[0x0][0x230] ;  /* 0x00008c00ff087b82 */ /* 0x000e6c0000000a00 */
[----:B------:R-:W3:Y:S01]  /*0220*/  @P0 LDG.E.EL.64 R4, desc[UR6][R20.64] ;  /* 0x0000000614040981 */ /* 0x000ee2000c2e1b00 */
[----:B0-----:R-:W-:Y:S01]  /*0230*/  IMAD.WIDE R22, R17, 0x4, R10 ;  /* 0x0000000411167825 */ /* 0x001fe200078e020a */
[----:B------:R-:W-:-:S06]  /*0240*/  CS2R R10, SRZ ;  /* 0x00000000000a7805 */ /* 0x000fcc000001ff00 */
[----:B------:R-:W4:Y:S01]  /*0250*/  @!P1 LDG.E.EL.64 R10, desc[UR6][R22.64] ;  /* 0x00000006160a9981 */ /* 0x000f22000c2e1b00 */
[----:B-1----:R-:W-:Y:S01]  /*0260*/  IMAD.WIDE R16, R17, 0x4, R8 ;  /* 0x0000000411107825 */ /* 0x002fe200078e0208 */
[----:B------:R-:W-:-:S06]  /*0270*/  CS2R R8, SRZ ;  /* 0x0000000000087805 */ /* 0x000fcc000001ff00 */
[----:B------:R0:W4:Y:S01]  /*0280*/  @!P1 LDG.E.EL.64 R8, desc[UR6][R16.64] ;  /* 0x0000000610089981 */ /* 0x000122000c2e1b00 */
[----:B------:R-:W1:Y:S01]  /*0290*/  S2UR UR5, SR_CgaCtaId ;  /* 0x00000000000579c3 */ /* 0x000e620000008800 */
[----:B0-----:R-:W-:Y:S01]  /*02a0*/  SHF.R.U32.HI R16, RZ, 0x1, R12 ;  /* 0x00000001ff107819 */ /* 0x001fe2000001160c */
[----:B------:R-:W-:Y:S01]  /*02b0*/  IMAD.SHL.U32 R17, R12, 0x8, RZ ;  /* 0x000000080c117824 */ /* 0x000fe200078e00ff */
[----:B------:R-:W-:-:S04]  /*02c0*/  UMOV UR4, 0x400 ;  /* 0x0000040000047882 */ /* 0x000fc80000000000 */
[----:B------:R-:W-:Y:S01]  /*02d0*/  LOP3.LUT R14, R14, 0xf8, R17, 0xf8, !PT ;  /* 0x000000f80e0e7812 */ /* 0x000fe200078ef811 */
[----:B-1----:R-:W-:Y:S01]  /*02e0*/  UPRMT UR4, UR5, 0x654, UR4 ;  /* 0x0000065405047896 */ /* 0x002fe20008000004 */
[----:B--2---:R-:W-:Y:S01]  /*02f0*/  FADD R2, R2, 9.9999997473787516356e-06 ;  /* 0x3727c5ac02027421 */ /* 0x004fe20000000000 */
[----:B------:R-:W-:-:S03]  /*0300*/  FADD R3, R3, 9.9999997473787516356e-06 ;  /* 0x3727c5ac03037421 */ /* 0x000fc60000000000 */
[----:B------:R-:W0:Y:S08]  /*0310*/  MUFU.SQRT R20, R2 ;  /* 0x0000000200147308 */ /* 0x000e300000002000 */
[----:B------:R-:W1:Y:S01]  /*0320*/  MUFU.SQRT R18, R3 ;  /* 0x0000000300127308 */ /* 0x000e620000002000 */
[C---:B0-----:R-:W-:Y:S02]  /*0330*/  FSETP.GT.AND P0, PT, R20.reuse, 8.50705917302346158658e+37, PT ;  /* 0x7e8000001400780b */ /* 0x041fe40003f04000 */
[----:B------:R-:W-:-:S02]  /*0340*/  FSETP.GEU.AND P2, PT, R20, 1.175494350822287508e-38, PT ;  /* 0x008000001400780b */ /* 0x000fc40003f4e000 */
[C---:B-1----:R-:W-:Y:S02]  /*0350*/  FSETP.GT.AND P1, PT, R18.reuse, 8.50705917302346158658e+37, PT ;  /* 0x7e8000001200780b */ /* 0x042fe40003f24000 */
[----:B------:R-:W-:-:S07]  /*0360*/  FSETP.GEU.AND P3, PT, R18, 1.175494350822287508e-38, PT ;  /* 0x008000001200780b */ /* 0x000fce0003f6e000 */
[----:B------:R-:W-:-:S04]  /*0370*/  @P0 FMUL R20, R20, 0.25 ;  /* 0x3e80000014140820 */ /* 0x000fc80000400000 */
[----:B------:R-:W-:Y:S01]  /*0380*/  @!P2 FMUL R20, R20, 16777216 ;  /* 0x4b8000001414a820 */ /* 0x000fe20000400000 */
[----:B------:R-:W-:-:S04]  /*0390*/  @P1 FMUL R18, R18, 0.25 ;  /* 0x3e80000012121820 */ /* 0x000fc80000400000 */
[----:B------:R-:W-:Y:S01]  /*03a0*/  @!P3 FMUL R18, R18, 16777216 ;  /* 0x4b8000001212b820 */ /* 0x000fe20000400000 */
[----:B------:R-:W0:Y:S01]  /*03b0*/  MUFU.RCP R20, R20 ;  /* 0x0000001400147308 */ /* 0x000e220000001000 */
[----:B------:R-:W-:Y:S01]  /*03c0*/  SGXT.U32 R2, R16, 0x6 ;  /* 0x000000061002781a */ /* 0x000fe20000000000 */
[----:B------:R-:W-:Y:S02]  /*03d0*/  IMAD.MOV.U32 R16, RZ, RZ, 0x3e800000 ;  /* 0x3e800000ff107424 */ /* 0x000fe400078e00ff */
[----:B---3--:R-:W-:-:S04]  /*03e0*/  FADD R5, -R7, R5 ;  /* 0x0000000507057221 */ /* 0x008fc80000000100 */
[----:B------:R-:W1:Y:S01]  /*03f0*/  MUFU.RCP R18, R18 ;  /* 0x0000001200127308 */ /* 0x000e620000001000 */
[C---:B------:R-:W-:Y:S02]  /*0400*/  FSEL R3, R16.reuse, 1, P0 ;  /* 0x3f80000010037808 */ /* 0x040fe40000000000 */
[----:B------:R-:W-:-:S03]  /*0410*/  FSEL R7, R16, 1, P1 ;  /* 0x3f80000010077808 */ /* 0x000fc60000800000 */
[----:B------:R-:W-:Y:S02]  /*0420*/  @!P2 FMUL R3, R3, 16777216 ;  /* 0x4b8000000303a820 */ /* 0x000fe40000400000 */
[----:B------:R-:W-:Y:S01]  /*0430*/  @!P3 FMUL R7, R7, 16777216 ;  /* 0x4b8000000707b820 */ /* 0x000fe20000400000 */
[----:B------:R-:W-:Y:S01]  /*0440*/  LOP3.LUT R13, R13, R2, RZ, 0xfc, !PT ;  /* 0x000000020d0d7212 */ /* 0x000fe200078efcff */
[----:B------:R-:W-:Y:S01]  /*0450*/  FADD R4, -R6, R4 ;  /* 0x0000000406047221 */ /* 0x000fe20000000100 */
[----:B------:R-:W-:Y:S01]  /*0460*/  LOP3.LUT R2, R17, 0xf8, RZ, 0xc0, !PT ;  /* 0x000000f811027812 */ /* 0x000fe200078ec0ff */
[----:B0-----:R-:W-:Y:S01]  /*0470*/  FMUL R3, R20, R3 ;  /* 0x0000000314037220 */ /* 0x001fe20000400000 */
[----:B-1----:R-:W-:Y:S02]  /*0480*/  FMUL R18, R18, R7 ;  /* 0x0000000712127220 */ /* 0x002fe40000400000 */
[----:B------:R-:W-:Y:S01]  /*0490*/  IADD3 R19, R2, UR4, RZ ;  /* 0x0000000402137c10 */ /* 0x000fe2000fffe0ff */
[----:B------:R-:W-:Y:S01]  /*04a0*/  FMUL R3, R4, R3 ;  /* 0x0000000304037220 */ /* 0x000fe20000400000 */
[----:B------:R-:W-:-:S03]  /*04b0*/  FMUL R18, R5, R18 ;  /* 0x0000001205127220 */ /* 0x000fc60000400000 */
[----:B------:R-:W-:Y:S02]  /*04c0*/  IMAD R14, R14, 0x4, R19 ;  /* 0x000000040e0e7824 */ /* 0x000fe400078e0213 */
[----:B----4-:R-:W-:Y:S01]  /*04d0*/  FFMA R3, R3, R10, R8 ;  /* 0x0000000a03037223 */ /* 0x010fe20000000008 */
[----:B------:R-:W-:-:S04]  /*04e0*/  FFMA R9, R18, R11, R9 ;  /* 0x0000000b12097223 */ /* 0x000fc80000000009 */
[----:B------:R0:W-:Y:S04]  /*04f0*/  STS [R14], R3 ;  /* 0x000000030e007388 */ /* 0x0001e80000000800 */
[----:B------:R0:W-:Y:S01]  /*0500*/  STS [R14+0x14], R9 ;  /* 0x000014090e007388 */ /* 0x0001e20000000800 */
[----:B------:R-:W-:Y:S01]  /*0510*/  LOP3.LUT R6, R15, 0x2, R0, 0xf8, !PT ;  /* 0x000000020f067812 */ /* 0x000fe200078ef800 */
[----:B------:R-:W-:Y:S03]  /*0520*/  BAR.SYNC.DEFER_BLOCKING 0x0 ;  /* 0x0000000000007b1d */ /* 0x000fe60000010000 */
[----:B------:R-:W-:-:S04]  /*0530*/  ISETP.GE.AND P0, PT, R6, 0x4, PT ;  /* 0x000000040600780c */ /* 0x000fc80003f06270 */
[----:B------:R-:W-:Y:S02]  /*0540*/  ISETP.LT.AND P0, PT, R13, 0x500, !P0 ;  /* 0x000005000d00780c */ /* 0x000fe40004701270 */
[----:B------:R-:W-:Y:S02]  /*0550*/  LOP3.LUT R0, R0, 0xfc, RZ, 0xc0, !PT ;  /* 0x000000fc00007812 */ /* 0x000fe400078ec0ff */
[----:B------:R-:W-:-:S04]  /*0560*/  LOP3.LUT R17, R17, 0x3f8, RZ, 0xc0, !PT ;  /* 0x000003f811117812 */ /* 0x000fc800078ec0ff */
[----:B------:R-:W-:-:S05]  /*0570*/  IADD3 R0, R17, UR4, R0 ;  /* 0x0000000411007c10 */ /* 0x000fca000fffe000 */
[----:B0-----:R-:W-:Y:S05]  /*0580*/  @!P0 EXIT ;  /* 0x000000000000894d */ /* 0x001fea0003800000 */
[----:B------:R-:W-:Y:S01]  /*0590*/  LDS R4, [R0] ;  /* 0x0000000000047984 */ /* 0x000fe20000000800 */
[----:B------:R-:W0:Y:S01]  /*05a0*/  LDC.64 R2, c[0x0][0x238] ;  /* 0x00008e00ff027b82 */ /* 0x000e220000000a00 */
[----:B------:R-:W-:Y:S02]  /*05b0*/  LEA R13, R13, R6, 0x2 ;  /* 0x000000060d0d7211 */ /* 0x000fe400078e10ff */
[----:B------:R-:W1:Y:S03]  /*05c0*/  LDS R5, [R0+0x4] ;  /* 0x0000040000057984 */ /* 0x000e660000000800 */
[----:B0-----:R-:W-:-:S05]  /*05d0*/  IMAD.WIDE R2, R13, 0x4, R2 ;  /* 0x000000040d027825 */ /* 0x001fca00078e0202 */
[----:B-1----:R-:W-:Y:S01]  /*05e0*/  STG.E.64 desc[UR6][R2.64], R4 ;  /* 0x0000000402007986 */ /* 0x002fe2000c101b06 */
[----:B------:R-:W-:Y:S05]  /*05f0*/  EXIT ;  /* 0x000000000000794d */ /* 0x000fea0003800000 */
.L_x_0:
[----:B------:R-:W-:-:S00]  /*0600*/  BRA `(.L_x_0) ;  /* 0xfffffffc00fc7947 */ /* 0x000fc0000383ffff */
[----:B------:R-:W-:-:S00]  /*0610*/  NOP ;  /* 0x0000000000007918 */ /* 0x000fc00000000000 */
        /* <DEDUP_REMOVED lines=14> */
.L_x_1:


//--------------------- .nv.global.init           --------------------------
	.section	.nv.global.init,"aw",@progbits
.nv.global.init:
	.type		_$_str,@object
	.size		_$_str,(_$_str_$_2 - _$_str)
_$_str:
        /*0000*/ 	.byte	0x5f, 0x5f, 0x43, 0x55, 0x44, 0x41, 0x5f, 0x46, 0x54, 0x5a, 0x00
	.type		_$_str_$_2,@object
	.size		_$_str_$_2,(.L_1 - _$_str_$_2)
_$_str_$_2:
        /*000b*/ 	.byte	0x5f, 0x5f, 0x43, 0x55, 0x44, 0x41, 0x5f, 0x50, 0x52, 0x45, 0x43, 0x5f, 0x53, 0x51, 0x52, 0x54
        /*001b*/ 	.byte	0x00
.L_1:


//--------------------- .nv.shared.triton_poi_fused__native_batch_norm_legit_no_training_55 --------------------------
	.section	.nv.shared.triton_poi_fused__native_batch_norm_legit_no_training_55,"aw",@nobits
	.sectionflags	@""
	.align	16
	.zero		1024


//--------------------- .nv.constant0.triton_poi_fused__native_batch_norm_legit_no_training_55 --------------------------
	.section	.nv.constant0.triton_poi_fused__native_batch_norm_legit_no_training_55,"a",@progbits
	.sectionflags	@""
	.align	4
.nv.constant0.triton_poi_fused__native_batch_norm_legit_no_training_55:
	.zero		584
